	.headerflags	@"EF_CUDA_TEXMODE_UNIFIED EF_CUDA_64BIT_ADDRESS EF_CUDA_ACCELERATORS EF_CUDA_SM90 EF_CUDA_VIRTUAL_SM(EF_CUDA_SM90)"
	.elftype	@"ET_EXEC"


//--------------------- .nv.info                  --------------------------
	.section	.nv.info,"",@"SHT_CUDA_INFO"
	.align	4


	//----- nvinfo : EIATTR_REGCOUNT
	.align		4
        /*0000*/ 	.byte	0x04, 0x2f
        /*0002*/ 	.short	(.L_1 - .L_0)
	.align		4
.L_0:
        /*0004*/ 	.word	index@(triton_poi_fused_cat_5)
        /*0008*/ 	.word	0x00000012


	//----- nvinfo : EIATTR_MIN_STACK_SIZE
	.align		4
.L_1:
        /*000c*/ 	.byte	0x04, 0x12
        /*000e*/ 	.short	(.L_3 - .L_2)
	.align		4
.L_2:
        /*0010*/ 	.word	index@(triton_poi_fused_cat_5)
        /*0014*/ 	.word	0x00000000


	//----- nvinfo : EIATTR_FRAME_SIZE
	.align		4
.L_3:
        /*0018*/ 	.byte	0x04, 0x11
        /*001a*/ 	.short	(.L_5 - .L_4)
	.align		4
.L_4:
        /*001c*/ 	.word	index@(triton_poi_fused_cat_5)
        /*0020*/ 	.word	0x00000000


	//----- nvinfo : EIATTR_MIN_STACK_SIZE
	.align		4
.L_5:
        /*0024*/ 	.byte	0x04, 0x12
        /*0026*/ 	.short	(.L_7 - .L_6)
	.align		4
.L_6:
        /*0028*/ 	.word	index@(triton_poi_fused_cat_5)
        /*002c*/ 	.word	0x00000000
.L_7:


//--------------------- .nv.info.triton_poi_fused_cat_5 --------------------------
	.section	.nv.info.triton_poi_fused_cat_5,"",@"SHT_CUDA_INFO"
	.sectionflags	@""
	.align	4


	//----- nvinfo : EIATTR_CUDA_API_VERSION
	.align		4
        /*0000*/ 	.byte	0x04, 0x37
        /*0002*/ 	.short	(.L_9 - .L_8)
.L_8:
        /*0004*/ 	.word	0x0000007c


	//----- nvinfo : EIATTR_KPARAM_INFO
	.align		4
.L_9:
        /*0008*/ 	.byte	0x04, 0x17
        /*000a*/ 	.short	(.L_11 - .L_10)
.L_10:
        /*000c*/ 	.word	0x00000000
        /*0010*/ 	.short	0x0002
        /*0012*/ 	.short	0x0010
        /*0014*/ 	.byte	0x00, 0xf0, 0x11, 0x00


	//----- nvinfo : EIATTR_KPARAM_INFO
	.align		4
.L_11:
        /*0018*/ 	.byte	0x04, 0x17
        /*001a*/ 	.short	(.L_13 - .L_12)
.L_12:
        /*001c*/ 	.word	0x00000000
        /*0020*/ 	.short	0x0001
        /*0022*/ 	.short	0x0008
        /*0024*/ 	.byte	0x00, 0xf4, 0x21, 0x00


	//----- nvinfo : EIATTR_KPARAM_INFO
	.align		4
.L_13:
        /*0028*/ 	.byte	0x04, 0x17
        /*002a*/ 	.short	(.L_15 - .L_14)
.L_14:
        /*002c*/ 	.word	0x00000000
        /*0030*/ 	.short	0x0000
        /*0032*/ 	.short	0x0000
        /*0034*/ 	.byte	0x00, 0xf4, 0x21, 0x00


	//----- nvinfo : EIATTR_SPARSE_MMA_MASK
	.align		4
.L_15:
        /*0038*/ 	.byte	0x03, 0x50
        /*003a*/ 	.short	0x0000


	//----- nvinfo : EIATTR_MAXREG_COUNT
	.align		4
        /*003c*/ 	.byte	0x03, 0x1b
        /*003e*/ 	.short	0x00ff


	//----- nvinfo : EIATTR_EXIT_INSTR_OFFSETS
	.align		4
        /*0040*/ 	.byte	0x04, 0x1c
        /*0042*/ 	.short	(.L_17 - .L_16)


	//   ....[0]....
.L_16:
        /*0044*/ 	.word	0x00000260


	//   ....[1]....
        /*0048*/ 	.word	0x00000280


	//----- nvinfo : EIATTR_REQNTID
	.align		4
.L_17:
        /*004c*/ 	.byte	0x04, 0x10
        /*004e*/ 	.short	(.L_19 - .L_18)
.L_18:
        /*0050*/ 	.word	0x00000080
        /*0054*/ 	.word	0x00000001
        /*0058*/ 	.word	0x00000001


	//----- nvinfo : EIATTR_CBANK_PARAM_SIZE
	.align		4
.L_19:
        /*005c*/ 	.byte	0x03, 0x19
        /*005e*/ 	.short	0x0014


	//----- nvinfo : EIATTR_PARAM_CBANK
	.align		4
        /*0060*/ 	.byte	0x04, 0x0a
        /*0062*/ 	.short	(.L_21 - .L_20)
	.align		4
.L_20:
        /*0064*/ 	.word	index@(.nv.constant0.triton_poi_fused_cat_5)
        /*0068*/ 	.short	0x0210
        /*006a*/ 	.short	0x0014


	//----- nvinfo : EIATTR_SW_WAR
	.align		4
.L_21:
        /*006c*/ 	.byte	0x04, 0x36
        /*006e*/ 	.short	(.L_23 - .L_22)
.L_22:
        /*0070*/ 	.word	0x00000008
.L_23:


//--------------------- .nv.callgraph             --------------------------
	.section	.nv.callgraph,"",@"SHT_CUDA_CALLGRAPH"
	.align	4
	.sectionentsize	8
	.align		4
        /*0000*/ 	.word	0x00000000
	.align		4
        /*0004*/ 	.word	0xffffffff
	.align		4
        /*0008*/ 	.word	0x00000000
	.align		4
        /*000c*/ 	.word	0xfffffffe
	.align		4
        /*0010*/ 	.word	0x00000000
	.align		4
        /*0014*/ 	.word	0xfffffffd
	.align		4
        /*0018*/ 	.word	0x00000000
	.align		4
        /*001c*/ 	.word	0xfffffffc


//--------------------- .text.triton_poi_fused_cat_5 --------------------------
	.section	.text.triton_poi_fused_cat_5,"ax",@progbits
	.align	128
        .global         triton_poi_fused_cat_5
        .type           triton_poi_fused_cat_5,@function
        .size           triton_poi_fused_cat_5,(.L_x_1 - triton_poi_fused_cat_5)
        .other          triton_poi_fused_cat_5,@"STO_CUDA_ENTRY STV_DEFAULT"
triton_poi_fused_cat_5:
.text.triton_poi_fused_cat_5:
[----:B------:R-:W0:Y:S02]  /*0000*/  LDC R1, c[0x0][0x28] ;  /* 0x00000a00ff017b82 */ /* 0x000e240000000800 */
[----:B------:R-:W1:Y:S01]  /*0010*/  S2R R0, SR_TID.X ;  /* 0x0000000000007919 */ /* 0x000e620000002100 */
[----:B------:R-:W2:Y:S01]  /*0020*/  LDC.64 R2, c[0x0][0x210] ;  /* 0x00008400ff027b82 */ /* 0x000ea20000000a00 */
[----:B------:R-:W-:Y:S01]  /*0030*/  CS2R R10, SRZ ;  /* 0x00000000000a7805 */ /* 0x000fe2000001ff00 */
[----:B------:R-:W-:Y:S01]  /*0040*/  ULDC.64 UR4, c[0x0][0x208] ;  /* 0x0000820000047ab9 */ /* 0x000fe20000000a00 */
[----:B------:R-:W3:Y:S05]  /*0050*/  S2R R7, SR_CTAID.X ;  /* 0x0000000000077919 */ /* 0x000eea0000002500 */
[----:B------:R-:W4:Y:S01]  /*0060*/  LDC.64 R8, c[0x0][0x218] ;  /* 0x00008600ff087b82 */ /* 0x000f220000000a00 */
[----:B-1----:R-:W-:-:S02]  /*0070*/  LOP3.LUT R0, R0, 0x7f, RZ, 0xc0, !PT ;  /* 0x0000007f00007812 */ /* 0x002fc400078ec0ff */
[----:B---3--:R-:W-:-:S03]  /*0080*/  SHF.R.S32.HI R4, RZ, 0x17, R7 ;  /* 0x00000017ff047819 */ /* 0x008fc60000011407 */
[----:B------:R-:W-:Y:S01]  /*0090*/  IMAD R7, R7, 0x100, R0 ;  /* 0x0000010007077824 */ /* 0x000fe200078e0200 */
[----:B------:R-:W-:-:S03]  /*00a0*/  SGXT R4, R4, 0x1 ;  /* 0x000000010404781a */ /* 0x000fc60000000200 */
[C---:B------:R-:W-:Y:S01]  /*00b0*/  VIADD R0, R7.reuse, 0x80 ;  /* 0x0000008007007836 */ /* 0x040fe20000000000 */
[----:B------:R-:W-:Y:S02]  /*00c0*/  LOP3.LUT R6, R7, 0x80000003, RZ, 0xc0, !PT ;  /* 0x8000000307067812 */ /* 0x000fe400078ec0ff */
[C---:B------:R-:W-:Y:S02]  /*00d0*/  LEA.HI R5, R4.reuse, R7, RZ, 0x2 ;  /* 0x0000000704057211 */ /* 0x040fe400078f10ff */
[----:B------:R-:W-:Y:S02]  /*00e0*/  LEA.HI R4, R4, R0, RZ, 0x2 ;  /* 0x0000000004047211 */ /* 0x000fe400078f10ff */
[----:B------:R-:W-:Y:S02]  /*00f0*/  SHF.R.S32.HI R5, RZ, 0x2, R5 ;  /* 0x00000002ff057819 */ /* 0x000fe40000011405 */
[----:B------:R-:W-:Y:S02]  /*0100*/  ISETP.GT.AND P1, PT, R6, RZ, PT ;  /* 0x000000ff0600720c */ /* 0x000fe40003f24270 */
[----:B------:R-:W-:-:S02]  /*0110*/  LOP3.LUT R5, R5, 0x80000003, RZ, 0xc0, !PT ;  /* 0x8000000305057812 */ /* 0x000fc400078ec0ff */
[----:B------:R-:W-:Y:S02]  /*0120*/  SHF.R.S32.HI R4, RZ, 0x2, R4 ;  /* 0x00000002ff047819 */ /* 0x000fe40000011404 */
[----:B------:R-:W-:Y:S01]  /*0130*/  ISETP.GT.AND P0, PT, R5, RZ, P1 ;  /* 0x000000ff0500720c */ /* 0x000fe20000f04270 */
[C---:B------:R-:W-:Y:S01]  /*0140*/  VIADD R5, R7.reuse, 0xfffffffb ;  /* 0xfffffffb07057836 */ /* 0x040fe20000000000 */
[----:B------:R-:W-:Y:S02]  /*0150*/  LOP3.LUT R4, R4, 0x80000003, RZ, 0xc0, !PT ;  /* 0x8000000304047812 */ /* 0x000fe400078ec0ff */
[----:B------:R-:W-:Y:S02]  /*0160*/  ISETP.LT.AND P0, PT, R7, 0x100, P0 ;  /* 0x000001000700780c */ /* 0x000fe40000701270 */
[----:B------:R-:W-:Y:S01]  /*0170*/  ISETP.GT.AND P1, PT, R4, RZ, P1 ;  /* 0x000000ff0400720c */ /* 0x000fe20000f24270 */
[----:B--2---:R-:W-:-:S03]  /*0180*/  IMAD.WIDE R4, R5, 0x4, R2 ;  /* 0x0000000405047825 */ /* 0x004fc600078e0202 */
[----:B------:R-:W-:Y:S01]  /*0190*/  ISETP.LT.AND P1, PT, R0, 0x100, P1 ;  /* 0x000001000000780c */ /* 0x000fe20000f21270 */
[----:B------:R-:W-:-:S06]  /*01a0*/  IMAD.WIDE R2, R7, 0x4, R2 ;  /* 0x0000000407027825 */ /* 0x000fcc00078e0202 */
[----:B------:R-:W2:Y:S06]  /*01b0*/  @P0 LDG.E R10, desc[UR4][R4.64] ;  /* 0x00000004040a0981 */ /* 0x000eac000c1e1900 */
[----:B------:R-:W3:Y:S01]  /*01c0*/  @P1 LDG.E R11, desc[UR4][R2.64+0x1ec] ;  /* 0x0001ec04020b1981 */ /* 0x000ee2000c1e1900 */
[C---:B------:R-:W-:Y:S01]  /*01d0*/  ISETP.GE.AND P3, PT, R7.reuse, 0x100, PT ;  /* 0x000001000700780c */ /* 0x040fe20003f66270 */
[----:B------:R-:W-:Y:S01]  /*01e0*/  IMAD R7, R7, 0x19, RZ ;  /* 0x0000001907077824 */ /* 0x000fe200078e02ff */
[----:B------:R-:W-:-:S03]  /*01f0*/  ISETP.GE.AND P2, PT, R0, 0x100, PT ;  /* 0x000001000000780c */ /* 0x000fc60003f46270 */
[C---:B------:R-:W-:Y:S02]  /*0200*/  VIADD R13, R7.reuse, 0xc80 ;  /* 0x00000c80070d7836 */ /* 0x040fe40000000000 */
[----:B----4-:R-:W-:-:S04]  /*0210*/  IMAD.WIDE R6, R7, 0x4, R8 ;  /* 0x0000000407067825 */ /* 0x010fc800078e0208 */
[----:B------:R-:W-:Y:S01]  /*0220*/  IMAD.WIDE R8, R13, 0x4, R8 ;  /* 0x000000040d087825 */ /* 0x000fe200078e0208 */
[----:B--2---:R-:W-:-:S05]  /*0230*/  SEL R15, R10, 0xc61c4000, P0 ;  /* 0xc61c40000a0f7807 */ /* 0x004fca0000000000 */
[----:B------:R1:W-:Y:S01]  /*0240*/  @!P3 STG.E desc[UR4][R6.64], R15 ;  /* 0x0000000f0600b986 */ /* 0x0003e2000c101904 */
[----:B---3--:R-:W-:Y:S01]  /*0250*/  SEL R11, R11, 0xc61c4000, P1 ;  /* 0xc61c40000b0b7807 */ /* 0x008fe20000800000 */
[----:B------:R-:W-:Y:S06]  /*0260*/  @P2 EXIT ;  /* 0x000000000000294d */ /* 0x000fec0003800000 */
[----:B------:R-:W-:Y:S01]  /*0270*/  STG.E desc[UR4][R8.64], R11 ;  /* 0x0000000b08007986 */ /* 0x000fe2000c101904 */
[----:B------:R-:W-:Y:S05]  /*0280*/  EXIT ;  /* 0x000000000000794d */ /* 0x000fea0003800000 */
.L_x_0:
[----:B------:R-:W-:-:S00]  /*0290*/  BRA `(.L_x_0) ;  /* 0xfffffffc00fc7947 */ /* 0x000fc0000383ffff */
[----:B------:R-:W-:-:S00]  /*02a0*/  NOP ;  /* 0x0000000000007918 */ /* 0x000fc00000000000 */
        /* <DEDUP_REMOVED lines=13> */
.L_x_1:


//--------------------- .nv.constant0.triton_poi_fused_cat_5 --------------------------
	.section	.nv.constant0.triton_poi_fused_cat_5,"a",@progbits
	.sectionflags	@""
	.align	4
.nv.constant0.triton_poi_fused_cat_5:
	.zero		548
